	.headerflags	@"EF_CUDA_TEXMODE_UNIFIED EF_CUDA_64BIT_ADDRESS EF_CUDA_ACCELERATORS EF_CUDA_SM90 EF_CUDA_VIRTUAL_SM(EF_CUDA_SM90)"
	.elftype	@"ET_EXEC"


//--------------------- .nv.info                  --------------------------
	.section	.nv.info,"",@"SHT_CUDA_INFO"
	.align	4


	//----- nvinfo : EIATTR_REGCOUNT
	.align		4
        /*0000*/ 	.byte	0x04, 0x2f
        /*0002*/ 	.short	(.L_1 - .L_0)
	.align		4
.L_0:
        /*0004*/ 	.word	index@(triton_poi_fused_add_relu_threshold_backward_1)
        /*0008*/ 	.word	0x0000000e


	//----- nvinfo : EIATTR_MIN_STACK_SIZE
	.align		4
.L_1:
        /*000c*/ 	.byte	0x04, 0x12
        /*000e*/ 	.short	(.L_3 - .L_2)
	.align		4
.L_2:
        /*0010*/ 	.word	index@(triton_poi_fused_add_relu_threshold_backward_1)
        /*0014*/ 	.word	0x00000000


	//----- nvinfo : EIATTR_FRAME_SIZE
	.align		4
.L_3:
        /*0018*/ 	.byte	0x04, 0x11
        /*001a*/ 	.short	(.L_5 - .L_4)
	.align		4
.L_4:
        /*001c*/ 	.word	index@(triton_poi_fused_add_relu_threshold_backward_1)
        /*0020*/ 	.word	0x00000000


	//----- nvinfo : EIATTR_MIN_STACK_SIZE
	.align		4
.L_5:
        /*0024*/ 	.byte	0x04, 0x12
        /*0026*/ 	.short	(.L_7 - .L_6)
	.align		4
.L_6:
        /*0028*/ 	.word	index@(triton_poi_fused_add_relu_threshold_backward_1)
        /*002c*/ 	.word	0x00000000
.L_7:


//--------------------- .nv.info.triton_poi_fused_add_relu_threshold_backward_1 --------------------------
	.section	.nv.info.triton_poi_fused_add_relu_threshold_backward_1,"",@"SHT_CUDA_INFO"
	.sectionflags	@""
	.align	4


	//----- nvinfo : EIATTR_CUDA_API_VERSION
	.align		4
        /*0000*/ 	.byte	0x04, 0x37
        /*0002*/ 	.short	(.L_9 - .L_8)
.L_8:
        /*0004*/ 	.word	0x0000007c


	//----- nvinfo : EIATTR_KPARAM_INFO
	.align		4
.L_9:
        /*0008*/ 	.byte	0x04, 0x17
        /*000a*/ 	.short	(.L_11 - .L_10)
.L_10:
        /*000c*/ 	.word	0x00000000
        /*0010*/ 	.short	0x0003
        /*0012*/ 	.short	0x0018
        /*0014*/ 	.byte	0x00, 0xf0, 0x11, 0x00


	//----- nvinfo : EIATTR_KPARAM_INFO
	.align		4
.L_11:
        /*0018*/ 	.byte	0x04, 0x17
        /*001a*/ 	.short	(.L_13 - .L_12)
.L_12:
        /*001c*/ 	.word	0x00000000
        /*0020*/ 	.short	0x0002
        /*0022*/ 	.short	0x0010
        /*0024*/ 	.byte	0x00, 0xf4, 0x21, 0x00


	//----- nvinfo : EIATTR_KPARAM_INFO
	.align		4
.L_13:
        /*0028*/ 	.byte	0x04, 0x17
        /*002a*/ 	.short	(.L_15 - .L_14)
.L_14:
        /*002c*/ 	.word	0x00000000
        /*0030*/ 	.short	0x0001
        /*0032*/ 	.short	0x0008
        /*0034*/ 	.byte	0x00, 0xf4, 0x21, 0x00


	//----- nvinfo : EIATTR_KPARAM_INFO
	.align		4
.L_15:
        /*0038*/ 	.byte	0x04, 0x17
        /*003a*/ 	.short	(.L_17 - .L_16)
.L_16:
        /*003c*/ 	.word	0x00000000
        /*0040*/ 	.short	0x0000
        /*0042*/ 	.short	0x0000
        /*0044*/ 	.byte	0x00, 0xf4, 0x21, 0x00


	//----- nvinfo : EIATTR_SPARSE_MMA_MASK
	.align		4
.L_17:
        /*0048*/ 	.byte	0x03, 0x50
        /*004a*/ 	.short	0x0000


	//----- nvinfo : EIATTR_MAXREG_COUNT
	.align		4
        /*004c*/ 	.byte	0x03, 0x1b
        /*004e*/ 	.short	0x00ff


	//----- nvinfo : EIATTR_EXIT_INSTR_OFFSETS
	.align		4
        /*0050*/ 	.byte	0x04, 0x1c
        /*0052*/ 	.short	(.L_19 - .L_18)


	//   ....[0]....
.L_18:
        /*0054*/ 	.word	0x00000230


	//   ....[1]....
        /*0058*/ 	.word	0x00000250


	//----- nvinfo : EIATTR_REQNTID
	.align		4
.L_19:
        /*005c*/ 	.byte	0x04, 0x10
        /*005e*/ 	.short	(.L_21 - .L_20)
.L_20:
        /*0060*/ 	.word	0x00000020
        /*0064*/ 	.word	0x00000001
        /*0068*/ 	.word	0x00000001


	//----- nvinfo : EIATTR_CBANK_PARAM_SIZE
	.align		4
.L_21:
        /*006c*/ 	.byte	0x03, 0x19
        /*006e*/ 	.short	0x001c


	//----- nvinfo : EIATTR_PARAM_CBANK
	.align		4
        /*0070*/ 	.byte	0x04, 0x0a
        /*0072*/ 	.short	(.L_23 - .L_22)
	.align		4
.L_22:
        /*0074*/ 	.word	index@(.nv.constant0.triton_poi_fused_add_relu_threshold_backward_1)
        /*0078*/ 	.short	0x0210
        /*007a*/ 	.short	0x001c


	//----- nvinfo : EIATTR_SW_WAR
	.align		4
.L_23:
        /*007c*/ 	.byte	0x04, 0x36
        /*007e*/ 	.short	(.L_25 - .L_24)
.L_24:
        /*0080*/ 	.word	0x00000008
.L_25:


//--------------------- .nv.callgraph             --------------------------
	.section	.nv.callgraph,"",@"SHT_CUDA_CALLGRAPH"
	.align	4
	.sectionentsize	8
	.align		4
        /*0000*/ 	.word	0x00000000
	.align		4
        /*0004*/ 	.word	0xffffffff
	.align		4
        /*0008*/ 	.word	0x00000000
	.align		4
        /*000c*/ 	.word	0xfffffffe
	.align		4
        /*0010*/ 	.word	0x00000000
	.align		4
        /*0014*/ 	.word	0xfffffffd
	.align		4
        /*0018*/ 	.word	0x00000000
	.align		4
        /*001c*/ 	.word	0xfffffffc


//--------------------- .text.triton_poi_fused_add_relu_threshold_backward_1 --------------------------
	.section	.text.triton_poi_fused_add_relu_threshold_backward_1,"ax",@progbits
	.align	128
        .global         triton_poi_fused_add_relu_threshold_backward_1
        .type           triton_poi_fused_add_relu_threshold_backward_1,@function
        .size           triton_poi_fused_add_relu_threshold_backward_1,(.L_x_1 - triton_poi_fused_add_relu_threshold_backward_1)
        .other          triton_poi_fused_add_relu_threshold_backward_1,@"STO_CUDA_ENTRY STV_DEFAULT"
triton_poi_fused_add_relu_threshold_backward_1:
.text.triton_poi_fused_add_relu_threshold_backward_1:
[----:B------:R-:W0:Y:S02]  /*0000*/  LDC R1, c[0x0][0x28] ;  /* 0x00000a00ff017b82 */ /* 0x000e240000000800 */
[----:B------:R-:W1:Y:S01]  /*0010*/  S2R R0, SR_TID.X ;  /* 0x0000000000007919 */ /* 0x000e620000002100 */
[----:B------:R-:W2:Y:S01]  /*0020*/  LDC.64 R4, c[0x0][0x218] ;  /* 0x00008600ff047b82 */ /* 0x000ea20000000a00 */
[----:B------:R-:W-:Y:S01]  /*0030*/  CS2R R10, SRZ ;  /* 0x00000000000a7805 */ /* 0x000fe2000001ff00 */
[----:B------:R-:W-:Y:S01]  /*0040*/  ULDC.64 UR4, c[0x0][0x208] ;  /* 0x0000820000047ab9 */ /* 0x000fe20000000a00 */
[----:B------:R-:W3:Y:S01]  /*0050*/  S2R R7, SR_CTAID.X ;  /* 0x0000000000077919 */ /* 0x000ee20000002500 */
[----:B------:R-:W-:-:S04]  /*0060*/  ULDC.64 UR6, c[0x0][0x220] ;  /* 0x0000880000067ab9 */ /* 0x000fc80000000a00 */
[----:B------:R-:W4:Y:S01]  /*0070*/  LDC.64 R2, c[0x0][0x210] ;  /* 0x00008400ff027b82 */ /* 0x000f220000000a00 */
[----:B-1----:R-:W-:Y:S01]  /*0080*/  IMAD.SHL.U32 R0, R0, 0x2, RZ ;  /* 0x0000000200007824 */ /* 0x002fe200078e00ff */
[----:B---3--:R-:W-:-:S04]  /*0090*/  SHF.R.S32.HI R6, RZ, 0x19, R7 ;  /* 0x00000019ff067819 */ /* 0x008fc80000011407 */
[----:B------:R-:W-:-:S05]  /*00a0*/  LOP3.LUT R0, R0, 0x3e, RZ, 0xc0, !PT ;  /* 0x0000003e00007812 */ /* 0x000fca00078ec0ff */
[----:B------:R-:W-:Y:S01]  /*00b0*/  IMAD R7, R7, 0x40, R0 ;  /* 0x0000004007077824 */ /* 0x000fe200078e0200 */
[----:B------:R-:W-:-:S03]  /*00c0*/  SGXT R0, R6, 0x1 ;  /* 0x000000010600781a */ /* 0x000fc60000000200 */
[C---:B----4-:R-:W-:Y:S01]  /*00d0*/  IMAD.WIDE R2, R7.reuse, 0x4, R2 ;  /* 0x0000000407027825 */ /* 0x050fe200078e0202 */
[----:B------:R-:W-:Y:S02]  /*00e0*/  LEA.HI R0, R0, R7, RZ, 0x2 ;  /* 0x0000000700007211 */ /* 0x000fe400078f10ff */
[----:B------:R-:W-:Y:S02]  /*00f0*/  ISETP.GE.AND P0, PT, R7, 0x40, PT ;  /* 0x000000400700780c */ /* 0x000fe40003f06270 */
[----:B------:R-:W-:-:S05]  /*0100*/  LOP3.LUT R0, R0, 0xfffffffc, RZ, 0xc0, !PT ;  /* 0xfffffffc00007812 */ /* 0x000fca00078ec0ff */
[----:B------:R-:W-:-:S04]  /*0110*/  IMAD.IADD R9, R7, 0x1, -R0 ;  /* 0x0000000107097824 */ /* 0x000fc800078e0a00 */
[----:B--2---:R-:W-:Y:S01]  /*0120*/  IMAD.WIDE R4, R9, 0x4, R4 ;  /* 0x0000000409047825 */ /* 0x004fe200078e0204 */
[----:B------:R-:W-:-:S04]  /*0130*/  CS2R R8, SRZ ;  /* 0x0000000000087805 */ /* 0x000fc8000001ff00 */
[----:B------:R-:W2:Y:S04]  /*0140*/  @!P0 LDG.E.EL.64 R10, desc[UR4][R4.64] ;  /* 0x00000004040a8981 */ /* 0x000ea8000c2e1b00 */
[----:B------:R1:W2:Y:S02]  /*0150*/  @!P0 LDG.E.64 R8, desc[UR4][R2.64] ;  /* 0x0000000402088981 */ /* 0x0002a4000c1e1b00 */
[----:B-1----:R-:W-:-:S04]  /*0160*/  IADD3 R2, P3, R7, UR6, RZ ;  /* 0x0000000607027c10 */ /* 0x002fc8000ff7e0ff */
[----:B------:R-:W-:Y:S02]  /*0170*/  LEA.HI.X.SX32 R3, R7, UR7, 0x1, P3 ;  /* 0x0000000707037c11 */ /* 0x000fe400098f0eff */
[----:B--2---:R-:W-:Y:S01]  /*0180*/  FSETP.GEU.AND P2, PT, R8, -R10, PT ;  /* 0x8000000a0800720b */ /* 0x004fe20003f4e000 */
[----:B------:R-:W-:Y:S01]  /*0190*/  FADD R8, R10, R8 ;  /* 0x000000080a087221 */ /* 0x000fe20000000000 */
[----:B------:R-:W-:Y:S01]  /*01a0*/  FADD R0, R11, R9 ;  /* 0x000000090b007221 */ /* 0x000fe20000000000 */
[----:B------:R-:W-:-:S03]  /*01b0*/  FSETP.GEU.AND P1, PT, R9, -R11, PT ;  /* 0x8000000b0900720b */ /* 0x000fc60003f2e000 */
[----:B------:R-:W-:Y:S02]  /*01c0*/  FSEL R8, R8, RZ, P2 ;  /* 0x000000ff08087208 */ /* 0x000fe40001000000 */
[----:B------:R-:W-:Y:S02]  /*01d0*/  FSEL R0, R0, RZ, P1 ;  /* 0x000000ff00007208 */ /* 0x000fe40000800000 */
[----:B------:R-:W-:Y:S02]  /*01e0*/  FSETP.GTU.AND P2, PT, R8, RZ, PT ;  /* 0x000000ff0800720b */ /* 0x000fe40003f4c000 */
[----:B------:R-:W-:Y:S02]  /*01f0*/  FSETP.GTU.AND P1, PT, R0, RZ, PT ;  /* 0x000000ff0000720b */ /* 0x000fe40003f2c000 */
[----:B------:R-:W-:Y:S02]  /*0200*/  SEL R0, RZ, 0x1, P2 ;  /* 0x00000001ff007807 */ /* 0x000fe40001000000 */
[----:B------:R-:W-:-:S05]  /*0210*/  SEL R5, RZ, 0x100, P1 ;  /* 0x00000100ff057807 */ /* 0x000fca0000800000 */
[----:B------:R-:W-:Y:S01]  /*0220*/  IMAD.IADD R5, R0, 0x1, R5 ;  /* 0x0000000100057824 */ /* 0x000fe200078e0205 */
[----:B------:R-:W-:Y:S06]  /*0230*/  @P0 EXIT ;  /* 0x000000000000094d */ /* 0x000fec0003800000 */
[----:B------:R-:W-:Y:S01]  /*0240*/  STG.E.U16 desc[UR4][R2.64], R5 ;  /* 0x0000000502007986 */ /* 0x000fe2000c101504 */
[----:B------:R-:W-:Y:S05]  /*0250*/  EXIT ;  /* 0x000000000000794d */ /* 0x000fea0003800000 */
.L_x_0:
[----:B------:R-:W-:-:S00]  /*0260*/  BRA `(.L_x_0) ;  /* 0xfffffffc00fc7947 */ /* 0x000fc0000383ffff */
[----:B------:R-:W-:-:S00]  /*0270*/  NOP ;  /* 0x0000000000007918 */ /* 0x000fc00000000000 */
        /* <DEDUP_REMOVED lines=8> */
.L_x_1:


//--------------------- .nv.constant0.triton_poi_fused_add_relu_threshold_backward_1 --------------------------
	.section	.nv.constant0.triton_poi_fused_add_relu_threshold_backward_1,"a",@progbits
	.sectionflags	@""
	.align	4
.nv.constant0.triton_poi_fused_add_relu_threshold_backward_1:
	.zero		556
